//
// Generated by NVIDIA NVVM Compiler
//
// Compiler Build ID: CL-36424714
// Cuda compilation tools, release 13.0, V13.0.88
// Based on NVVM 20.0.0
//

.version 9.0
.target sm_100
.address_size 64

	// .globl	_Z17compute_new_meansPfS_PKfS1_PKi

.visible .entry _Z17compute_new_meansPfS_PKfS1_PKi(
	.param .u64 .ptr .align 1 _Z17compute_new_meansPfS_PKfS1_PKi_param_0,
	.param .u64 .ptr .align 1 _Z17compute_new_meansPfS_PKfS1_PKi_param_1,
	.param .u64 .ptr .align 1 _Z17compute_new_meansPfS_PKfS1_PKi_param_2,
	.param .u64 .ptr .align 1 _Z17compute_new_meansPfS_PKfS1_PKi_param_3,
	.param .u64 .ptr .align 1 _Z17compute_new_meansPfS_PKfS1_PKi_param_4
)
{
	.reg .pred 	%p<2>;
	.reg .b32 	%r<5>;
	.reg .b32 	%f<6>;
	.reg .b64 	%rd<17>;

	ld.param.u64 	%rd1, [_Z17compute_new_meansPfS_PKfS1_PKi_param_0];
	ld.param.u64 	%rd2, [_Z17compute_new_meansPfS_PKfS1_PKi_param_1];
	ld.param.u64 	%rd3, [_Z17compute_new_meansPfS_PKfS1_PKi_param_2];
	ld.param.u64 	%rd4, [_Z17compute_new_meansPfS_PKfS1_PKi_param_3];
	ld.param.u64 	%rd5, [_Z17compute_new_meansPfS_PKfS1_PKi_param_4];
	mov.u32 	%r1, %tid.x;
	mov.u32 	%r2, %ntid.x;
	setp.ge.u32 	%p1, %r1, %r2;
	@%p1 bra 	$L__BB0_2;
	cvta.to.global.u64 	%rd6, %rd5;
	cvta.to.global.u64 	%rd7, %rd3;
	cvta.to.global.u64 	%rd8, %rd1;
	cvta.to.global.u64 	%rd9, %rd4;
	cvta.to.global.u64 	%rd10, %rd2;
	mul.wide.u32 	%rd11, %r1, 4;
	add.s64 	%rd12, %rd6, %rd11;
	ld.global.u32 	%r3, [%rd12];
	max.s32 	%r4, %r3, 1;
	add.s64 	%rd13, %rd7, %rd11;
	ld.global.f32 	%f1, [%rd13];
	cvt.rn.f32.u32 	%f2, %r4;
	div.rn.f32 	%f3, %f1, %f2;
	add.s64 	%rd14, %rd8, %rd11;
	st.global.f32 	[%rd14], %f3;
	add.s64 	%rd15, %rd9, %rd11;
	ld.global.f32 	%f4, [%rd15];
	div.rn.f32 	%f5, %f4, %f2;
	add.s64 	%rd16, %rd10, %rd11;
	st.global.f32 	[%rd16], %f5;
$L__BB0_2:
	ret;

}


// ===== COMPILED SASS (sm_100) =====

	.target	sm_100

	.elftype	@"ET_EXEC"


//--------------------- .note.nv.tkinfo           --------------------------
	.section	.note.nv.tkinfo,"",@"SHT_NOTE"
	.sectionflags	@"SHF_NOTE_NV_TKINFO"
	.tkinfo
        /*0018*/ 	.word	0x00000002
        /*0030*/ 	.string	""
        /*0030*/ 	.string	"ptxas"
        /*0030*/ 	.string	"Cuda compilation tools, release 13.0, V13.0.88"
        /*0030*/ 	.string	"Build cuda_13.0.r13.0/compiler.36424714_0"
        /*0030*/ 	.string	"-arch sm_100 -m 64 "



//--------------------- .note.nv.cuinfo           --------------------------
	.section	.note.nv.cuinfo,"",@"SHT_NOTE"
	.sectionflags	@"SHF_NOTE_NV_CUINFO"
        /*0018*/ 	.short	0x0002
        /*001a*/ 	.short	0x0064
        /*001c*/ 	.short	0x0082
	.zero		2


//--------------------- .nv.info                  --------------------------
	.section	.nv.info,"",@"SHT_CUDA_INFO"
	.align	4


	//----- nvinfo : EIATTR_REGCOUNT
	.align		4
        /*0000*/ 	.byte	0x04, 0x2f
        /*0002*/ 	.short	(.L_1 - .L_0)
	.align		4
.L_0:
        /*0004*/ 	.word	index@(_Z17compute_new_meansPfS_PKfS1_PKi)
        /*0008*/ 	.word	0x00000011


	//----- nvinfo : EIATTR_FRAME_SIZE
	.align		4
.L_1:
        /*000c*/ 	.byte	0x04, 0x11
        /*000e*/ 	.short	(.L_3 - .L_2)
	.align		4
.L_2:
        /*0010*/ 	.word	index@($__internal_0_$__cuda_sm3x_div_rn_noftz_f32_slowpath)
        /*0014*/ 	.word	0x00000000


	//----- nvinfo : EIATTR_FRAME_SIZE
	.align		4
.L_3:
        /*0018*/ 	.byte	0x04, 0x11
        /*001a*/ 	.short	(.L_5 - .L_4)
	.align		4
.L_4:
        /*001c*/ 	.word	index@(_Z17compute_new_meansPfS_PKfS1_PKi)
        /*0020*/ 	.word	0x00000000


	//----- nvinfo : EIATTR_MIN_STACK_SIZE
	.align		4
.L_5:
        /*0024*/ 	.byte	0x04, 0x12
        /*0026*/ 	.short	(.L_7 - .L_6)
	.align		4
.L_6:
        /*0028*/ 	.word	index@(_Z17compute_new_meansPfS_PKfS1_PKi)
        /*002c*/ 	.word	0x00000000
.L_7:


//--------------------- .nv.compat                --------------------------
	.section	.nv.compat,"",@"SHT_CUDA_COMPAT_INFO"
	.align	4
        /*0000*/ 	.byte	0x02, 0x09, 0x00, 0x00, 0x02, 0x02, 0x01, 0x00, 0x02, 0x05, 0x05, 0x00, 0x03, 0x07, 0x01, 0x01
        /*0010*/ 	.byte	0x02, 0x03, 0x00, 0x00, 0x02, 0x06, 0x01, 0x00, 0x04, 0x0b, 0x08, 0x00, 0x01, 0x00, 0x00, 0x00
        /*0020*/ 	.byte	0x00, 0x00, 0x00, 0x00


//--------------------- .nv.info._Z17compute_new_meansPfS_PKfS1_PKi --------------------------
	.section	.nv.info._Z17compute_new_meansPfS_PKfS1_PKi,"",@"SHT_CUDA_INFO"
	.sectionflags	@""
	.align	4


	//----- nvinfo : EIATTR_CUDA_API_VERSION
	.align		4
        /*0000*/ 	.byte	0x04, 0x37
        /*0002*/ 	.short	(.L_9 - .L_8)
.L_8:
        /*0004*/ 	.word	0x00000082


	//----- nvinfo : EIATTR_KPARAM_INFO
	.align		4
.L_9:
        /*0008*/ 	.byte	0x04, 0x17
        /*000a*/ 	.short	(.L_11 - .L_10)
.L_10:
        /*000c*/ 	.word	0x00000000
        /*0010*/ 	.short	0x0004
        /*0012*/ 	.short	0x0020
        /*0014*/ 	.byte	0x00, 0xf5, 0x21, 0x00


	//----- nvinfo : EIATTR_KPARAM_INFO
	.align		4
.L_11:
        /*0018*/ 	.byte	0x04, 0x17
        /*001a*/ 	.short	(.L_13 - .L_12)
.L_12:
        /*001c*/ 	.word	0x00000000
        /*0020*/ 	.short	0x0003
        /*0022*/ 	.short	0x0018
        /*0024*/ 	.byte	0x00, 0xf5, 0x21, 0x00


	//----- nvinfo : EIATTR_KPARAM_INFO
	.align		4
.L_13:
        /*0028*/ 	.byte	0x04, 0x17
        /*002a*/ 	.short	(.L_15 - .L_14)
.L_14:
        /*002c*/ 	.word	0x00000000
        /*0030*/ 	.short	0x0002
        /*0032*/ 	.short	0x0010
        /*0034*/ 	.byte	0x00, 0xf5, 0x21, 0x00


	//----- nvinfo : EIATTR_KPARAM_INFO
	.align		4
.L_15:
        /*0038*/ 	.byte	0x04, 0x17
        /*003a*/ 	.short	(.L_17 - .L_16)
.L_16:
        /*003c*/ 	.word	0x00000000
        /*0040*/ 	.short	0x0001
        /*0042*/ 	.short	0x0008
        /*0044*/ 	.byte	0x00, 0xf5, 0x21, 0x00


	//----- nvinfo : EIATTR_KPARAM_INFO
	.align		4
.L_17:
        /*0048*/ 	.byte	0x04, 0x17
        /*004a*/ 	.short	(.L_19 - .L_18)
.L_18:
        /*004c*/ 	.word	0x00000000
        /*0050*/ 	.short	0x0000
        /*0052*/ 	.short	0x0000
        /*0054*/ 	.byte	0x00, 0xf5, 0x21, 0x00


	//----- nvinfo : EIATTR_SPARSE_MMA_MASK
	.align		4
.L_19:
        /*0058*/ 	.byte	0x03, 0x50
        /*005a*/ 	.short	0x0000


	//----- nvinfo : EIATTR_MAXREG_COUNT
	.align		4
        /*005c*/ 	.byte	0x03, 0x1b
        /*005e*/ 	.short	0x00ff


	//----- nvinfo : EIATTR_MERCURY_ISA_VERSION
	.align		4
        /*0060*/ 	.byte	0x03, 0x5f
        /*0062*/ 	.short	0x0101


	//----- nvinfo : EIATTR_VRC_CTA_INIT_COUNT
	.align		4
        /*0064*/ 	.byte	0x02, 0x4a
	.zero		1
	.zero		1


	//----- nvinfo : EIATTR_EXIT_INSTR_OFFSETS
	.align		4
        /*0068*/ 	.byte	0x04, 0x1c
        /*006a*/ 	.short	(.L_21 - .L_20)


	//   ....[0]....
.L_20:
        /*006c*/ 	.word	0x00000040


	//   ....[1]....
        /*0070*/ 	.word	0x00000320


	//----- nvinfo : EIATTR_CRS_STACK_SIZE
	.align		4
.L_21:
        /*0074*/ 	.byte	0x04, 0x1e
        /*0076*/ 	.short	(.L_23 - .L_22)
.L_22:
        /*0078*/ 	.word	0x00000000


	//----- nvinfo : EIATTR_CBANK_PARAM_SIZE
	.align		4
.L_23:
        /*007c*/ 	.byte	0x03, 0x19
        /*007e*/ 	.short	0x0028


	//----- nvinfo : EIATTR_PARAM_CBANK
	.align		4
        /*0080*/ 	.byte	0x04, 0x0a
        /*0082*/ 	.short	(.L_25 - .L_24)
	.align		4
.L_24:
        /*0084*/ 	.word	index@(.nv.constant0._Z17compute_new_meansPfS_PKfS1_PKi)
        /*0088*/ 	.short	0x0380
        /*008a*/ 	.short	0x0028


	//----- nvinfo : EIATTR_SW_WAR
	.align		4
.L_25:
        /*008c*/ 	.byte	0x04, 0x36
        /*008e*/ 	.short	(.L_27 - .L_26)
.L_26:
        /*0090*/ 	.word	0x00000008
.L_27:


//--------------------- .nv.callgraph             --------------------------
	.section	.nv.callgraph,"",@"SHT_CUDA_CALLGRAPH"
	.align	4
	.sectionentsize	8
	.align		4
        /*0000*/ 	.word	0x00000000
	.align		4
        /*0004*/ 	.word	0xffffffff
	.align		4
        /*0008*/ 	.word	0x00000000
	.align		4
        /*000c*/ 	.word	0xfffffffe
	.align		4
        /*0010*/ 	.word	0x00000000
	.align		4
        /*0014*/ 	.word	0xfffffffd
	.align		4
        /*0018*/ 	.word	0x00000000
	.align		4
        /*001c*/ 	.word	0xfffffffc


//--------------------- .text._Z17compute_new_meansPfS_PKfS1_PKi --------------------------
	.section	.text._Z17compute_new_meansPfS_PKfS1_PKi,"ax",@progbits
	.align	128
        .global         _Z17compute_new_meansPfS_PKfS1_PKi
        .type           _Z17compute_new_meansPfS_PKfS1_PKi,@function
        .size           _Z17compute_new_meansPfS_PKfS1_PKi,(.L_x_16 - _Z17compute_new_meansPfS_PKfS1_PKi)
        .other          _Z17compute_new_meansPfS_PKfS1_PKi,@"STO_CUDA_ENTRY STV_DEFAULT"
_Z17compute_new_meansPfS_PKfS1_PKi:
.text._Z17compute_new_meansPfS_PKfS1_PKi:
[----:B------:R-:W-:Y:S01]  /*0000*/  LDC R1, c[0x0][0x37c] ;  /* 0x0000df00ff017b82 */ /* 0x000fe20000000800 */
[----:B------:R-:W0:Y:S01]  /*0010*/  S2R R2, SR_TID.X ;  /* 0x0000000000027919 */ /* 0x000e220000002100 */
[----:B------:R-:W0:Y:S02]  /*0020*/  LDCU UR4, c[0x0][0x360] ;  /* 0x00006c00ff0477ac */ /* 0x000e240008000800 */
[----:B0-----:R-:W-:-:S13]  /*0030*/  ISETP.GE.U32.AND P0, PT, R2, UR4, PT ;  /* 0x0000000402007c0c */ /* 0x001fda000bf06070 */
[----:B------:R-:W-:Y:S05]  /*0040*/  @P0 EXIT ;  /* 0x000000000000094d */ /* 0x000fea0003800000 */
[----:B------:R-:W0:Y:S01]  /*0050*/  LDC.64 R4, c[0x0][0x3a0] ;  /* 0x0000e800ff047b82 */ /* 0x000e220000000a00 */
[----:B------:R-:W1:Y:S07]  /*0060*/  LDCU.64 UR4, c[0x0][0x358] ;  /* 0x00006b00ff0477ac */ /* 0x000e6e0008000a00 */
[----:B------:R-:W2:Y:S01]  /*0070*/  LDC.64 R6, c[0x0][0x390] ;  /* 0x0000e400ff067b82 */ /* 0x000ea20000000a00 */
[----:B0-----:R-:W-:-:S06]  /*0080*/  IMAD.WIDE.U32 R4, R2, 0x4, R4 ;  /* 0x0000000402047825 */ /* 0x001fcc00078e0004 */
[----:B-1----:R-:W3:Y:S01]  /*0090*/  LDG.E R4, desc[UR4][R4.64] ;  /* 0x0000000404047981 */ /* 0x002ee2000c1e1900 */
[----:B--2---:R-:W-:-:S05]  /*00a0*/  IMAD.WIDE.U32 R6, R2, 0x4, R6 ;  /* 0x0000000402067825 */ /* 0x004fca00078e0006 */
[----:B------:R-:W2:Y:S01]  /*00b0*/  LDG.E R0, desc[UR4][R6.64] ;  /* 0x0000000406007981 */ /* 0x000ea2000c1e1900 */
[----:B------:R-:W-:Y:S01]  /*00c0*/  BSSY.RECONVERGENT B0, `(.L_x_0) ;  /* 0x000000e000007945 */ /* 0x000fe20003800200 */
[----:B---3--:R-:W-:-:S04]  /*00d0*/  VIMNMX R3, PT, PT, R4, 0x1, !PT ;  /* 0x0000000104037848 */ /* 0x008fc80007fe0100 */
[----:B------:R-:W-:-:S04]  /*00e0*/  I2FP.F32.U32 R3, R3 ;  /* 0x0000000300037245 */ /* 0x000fc80000201000 */
[----:B------:R-:W0:Y:S08]  /*00f0*/  MUFU.RCP R8, R3 ;  /* 0x0000000300087308 */ /* 0x000e300000001000 */
[----:B--2---:R-:W1:Y:S01]  /*0100*/  FCHK P0, R0, R3 ;  /* 0x0000000300007302 */ /* 0x004e620000000000 */
[----:B0-----:R-:W-:-:S04]  /*0110*/  FFMA R9, -R3, R8, 1 ;  /* 0x3f80000003097423 */ /* 0x001fc80000000108 */
[----:B------:R-:W-:-:S04]  /*0120*/  FFMA R9, R8, R9, R8 ;  /* 0x0000000908097223 */ /* 0x000fc80000000008 */
[----:B------:R-:W-:-:S04]  /*0130*/  FFMA R8, R0, R9, RZ ;  /* 0x0000000900087223 */ /* 0x000fc800000000ff */
[----:B------:R-:W-:-:S04]  /*0140*/  FFMA R4, -R3, R8, R0 ;  /* 0x0000000803047223 */ /* 0x000fc80000000100 */
[----:B------:R-:W-:Y:S01]  /*0150*/  FFMA R9, R9, R4, R8 ;  /* 0x0000000409097223 */ /* 0x000fe20000000008 */
[----:B-1----:R-:W-:Y:S06]  /*0160*/  @!P0 BRA `(.L_x_1) ;  /* 0x00000000000c8947 */ /* 0x002fec0003800000 */
[----:B------:R-:W-:-:S07]  /*0170*/  MOV R4, 0x190 ;  /* 0x0000019000047802 */ /* 0x000fce0000000f00 */
[----:B------:R-:W-:Y:S05]  /*0180*/  CALL.REL.NOINC `($__internal_0_$__cuda_sm3x_div_rn_noftz_f32_slowpath) ;  /* 0x0000000000687944 */ /* 0x000fea0003c00000 */
[----:B------:R-:W-:-:S07]  /*0190*/  IMAD.MOV.U32 R9, RZ, RZ, R0 ;  /* 0x000000ffff097224 */ /* 0x000fce00078e0000 */
.L_x_1:
[----:B------:R-:W-:Y:S05]  /*01a0*/  BSYNC.RECONVERGENT B0 ;  /* 0x0000000000007941 */ /* 0x000fea0003800200 */
.L_x_0:
[----:B------:R-:W0:Y:S08]  /*01b0*/  LDC.64 R4, c[0x0][0x380] ;  /* 0x0000e000ff047b82 */ /* 0x000e300000000a00 */
[----:B------:R-:W1:Y:S01]  /*01c0*/  LDC.64 R6, c[0x0][0x398] ;  /* 0x0000e600ff067b82 */ /* 0x000e620000000a00 */
[----:B0-----:R-:W-:-:S05]  /*01d0*/  IMAD.WIDE.U32 R4, R2, 0x4, R4 ;  /* 0x0000000402047825 */ /* 0x001fca00078e0004 */
[----:B------:R0:W-:Y:S01]  /*01e0*/  STG.E desc[UR4][R4.64], R9 ;  /* 0x0000000904007986 */ /* 0x0001e2000c101904 */
[----:B-1----:R-:W-:-:S06]  /*01f0*/  IMAD.WIDE.U32 R6, R2, 0x4, R6 ;  /* 0x0000000402067825 */ /* 0x002fcc00078e0006 */
[----:B------:R-:W2:Y:S01]  /*0200*/  LDG.E R6, desc[UR4][R6.64] ;  /* 0x0000000406067981 */ /* 0x000ea2000c1e1900 */
[----:B------:R-:W1:Y:S01]  /*0210*/  MUFU.RCP R0, R3 ;  /* 0x0000000300007308 */ /* 0x000e620000001000 */
[----:B------:R-:W-:Y:S01]  /*0220*/  BSSY.RECONVERGENT B0, `(.L_x_2) ;  /* 0x000000c000007945 */ /* 0x000fe20003800200 */
[----:B-1----:R-:W-:-:S04]  /*0230*/  FFMA R11, -R3, R0, 1 ;  /* 0x3f800000030b7423 */ /* 0x002fc80000000100 */
[----:B------:R-:W-:Y:S02]  /*0240*/  FFMA R0, R0, R11, R0 ;  /* 0x0000000b00007223 */ /* 0x000fe40000000000 */
[----:B--2---:R-:W1:Y:S02]  /*0250*/  FCHK P0, R6, R3 ;  /* 0x0000000306007302 */ /* 0x004e640000000000 */
[----:B------:R-:W-:-:S04]  /*0260*/  FFMA R11, R0, R6, RZ ;  /* 0x00000006000b7223 */ /* 0x000fc800000000ff */
[----:B------:R-:W-:-:S04]  /*0270*/  FFMA R8, -R3, R11, R6 ;  /* 0x0000000b03087223 */ /* 0x000fc80000000106 */
[----:B------:R-:W-:Y:S01]  /*0280*/  FFMA R11, R0, R8, R11 ;  /* 0x00000008000b7223 */ /* 0x000fe2000000000b */
[----:B01----:R-:W-:Y:S06]  /*0290*/  @!P0 BRA `(.L_x_3) ;  /* 0x0000000000108947 */ /* 0x003fec0003800000 */
[----:B------:R-:W-:Y:S01]  /*02a0*/  IMAD.MOV.U32 R0, RZ, RZ, R6 ;  /* 0x000000ffff007224 */ /* 0x000fe200078e0006 */
[----:B------:R-:W-:-:S07]  /*02b0*/  MOV R4, 0x2d0 ;  /* 0x000002d000047802 */ /* 0x000fce0000000f00 */
[----:B------:R-:W-:Y:S05]  /*02c0*/  CALL.REL.NOINC `($__internal_0_$__cuda_sm3x_div_rn_noftz_f32_slowpath) ;  /* 0x0000000000187944 */ /* 0x000fea0003c00000 */
[----:B------:R-:W-:-:S07]  /*02d0*/  IMAD.MOV.U32 R11, RZ, RZ, R0 ;  /* 0x000000ffff0b7224 */ /* 0x000fce00078e0000 */
.L_x_3:
[----:B------:R-:W-:Y:S05]  /*02e0*/  BSYNC.RECONVERGENT B0 ;  /* 0x0000000000007941 */ /* 0x000fea0003800200 */
.L_x_2:
[----:B------:R-:W0:Y:S02]  /*02f0*/  LDC.64 R4, c[0x0][0x388] ;  /* 0x0000e200ff047b82 */ /* 0x000e240000000a00 */
[----:B0-----:R-:W-:-:S05]  /*0300*/  IMAD.WIDE.U32 R2, R2, 0x4, R4 ;  /* 0x0000000402027825 */ /* 0x001fca00078e0004 */
[----:B------:R-:W-:Y:S01]  /*0310*/  STG.E desc[UR4][R2.64], R11 ;  /* 0x0000000b02007986 */ /* 0x000fe2000c101904 */
[----:B------:R-:W-:Y:S05]  /*0320*/  EXIT ;  /* 0x000000000000794d */ /* 0x000fea0003800000 */
        .weak           $__internal_0_$__cuda_sm3x_div_rn_noftz_f32_slowpath
        .type           $__internal_0_$__cuda_sm3x_div_rn_noftz_f32_slowpath,@function
        .size           $__internal_0_$__cuda_sm3x_div_rn_noftz_f32_slowpath,(.L_x_16 - $__internal_0_$__cuda_sm3x_div_rn_noftz_f32_slowpath)
$__internal_0_$__cuda_sm3x_div_rn_noftz_f32_slowpath:
[--C-:B------:R-:W-:Y:S01]  /*0330*/  SHF.R.U32.HI R6, RZ, 0x17, R3.reuse ;  /* 0x00000017ff067819 */ /* 0x100fe20000011603 */
[----:B------:R-:W-:Y:S01]  /*0340*/  BSSY.RECONVERGENT B1, `(.L_x_4) ;  /* 0x0000063000017945 */ /* 0x000fe20003800200 */
[----:B------:R-:W-:Y:S02]  /*0350*/  SHF.R.U32.HI R5, RZ, 0x17, R0 ;  /* 0x00000017ff057819 */ /* 0x000fe40000011600 */
[----:B------:R-:W-:Y:S02]  /*0360*/  LOP3.LUT R12, R6, 0xff, RZ, 0xc0, !PT ;  /* 0x000000ff060c7812 */ /* 0x000fe400078ec0ff */
[----:B------:R-:W-:Y:S01]  /*0370*/  LOP3.LUT R10, R5, 0xff, RZ, 0xc0, !PT ;  /* 0x000000ff050a7812 */ /* 0x000fe200078ec0ff */
[----:B------:R-:W-:Y:S02]  /*0380*/  IMAD.MOV.U32 R5, RZ, RZ, R3 ;  /* 0x000000ffff057224 */ /* 0x000fe400078e0003 */
[----:B------:R-:W-:Y:S02]  /*0390*/  VIADD R8, R12, 0xffffffff ;  /* 0xffffffff0c087836 */ /* 0x000fe40000000000 */
[----:B------:R-:W-:-:S03]  /*03a0*/  VIADD R7, R10, 0xffffffff ;  /* 0xffffffff0a077836 */ /* 0x000fc60000000000 */
[----:B------:R-:W-:-:S04]  /*03b0*/  ISETP.GT.U32.AND P0, PT, R8, 0xfd, PT ;  /* 0x000000fd0800780c */ /* 0x000fc80003f04070 */
[----:B------:R-:W-:-:S13]  /*03c0*/  ISETP.GT.U32.OR P0, PT, R7, 0xfd, P0 ;  /* 0x000000fd0700780c */ /* 0x000fda0000704470 */
[----:B------:R-:W-:Y:S01]  /*03d0*/  @!P0 IMAD.MOV.U32 R6, RZ, RZ, RZ ;  /* 0x000000ffff068224 */ /* 0x000fe200078e00ff */
[----:B------:R-:W-:Y:S06]  /*03e0*/  @!P0 BRA `(.L_x_5) ;  /* 0x00000000005c8947 */ /* 0x000fec0003800000 */
[----:B------:R-:W-:Y:S02]  /*03f0*/  FSETP.GTU.FTZ.AND P0, PT, |R0|, +INF , PT ;  /* 0x7f8000000000780b */ /* 0x000fe40003f1c200 */
[----:B------:R-:W-:-:S04]  /*0400*/  FSETP.GTU.FTZ.AND P1, PT, |R3|, +INF , PT ;  /* 0x7f8000000300780b */ /* 0x000fc80003f3c200 */
[----:B------:R-:W-:-:S13]  /*0410*/  PLOP3.LUT P0, PT, P0, P1, PT, 0xf8, 0x8f ;  /* 0x00000000008f781c */ /* 0x000fda0000703f70 */
[----:B------:R-:W-:Y:S05]  /*0420*/  @P0 BRA `(.L_x_6) ;  /* 0x00000004004c0947 */ /* 0x000fea0003800000 */
[----:B------:R-:W-:-:S13]  /*0430*/  LOP3.LUT P0, RZ, R5, 0x7fffffff, R0, 0xc8, !PT ;  /* 0x7fffffff05ff7812 */ /* 0x000fda000780c800 */
[----:B------:R-:W-:Y:S05]  /*0440*/  @!P0 BRA `(.L_x_7) ;  /* 0x00000004003c8947 */ /* 0x000fea0003800000 */
[C---:B------:R-:W-:Y:S02]  /*0450*/  FSETP.NEU.FTZ.AND P2, PT, |R0|.reuse, +INF , PT ;  /* 0x7f8000000000780b */ /* 0x040fe40003f5d200 */
[----:B------:R-:W-:Y:S02]  /*0460*/  FSETP.NEU.FTZ.AND P1, PT, |R3|, +INF , PT ;  /* 0x7f8000000300780b */ /* 0x000fe40003f3d200 */
[----:B------:R-:W-:-:S11]  /*0470*/  FSETP.NEU.FTZ.AND P0, PT, |R0|, +INF , PT ;  /* 0x7f8000000000780b */ /* 0x000fd60003f1d200 */
[----:B------:R-:W-:Y:S05]  /*0480*/  @!P1 BRA !P2, `(.L_x_7) ;  /* 0x00000004002c9947 */ /* 0x000fea0005000000 */
[----:B------:R-:W-:-:S04]  /*0490*/  LOP3.LUT P2, RZ, R0, 0x7fffffff, RZ, 0xc0, !PT ;  /* 0x7fffffff00ff7812 */ /* 0x000fc8000784c0ff */
[----:B------:R-:W-:-:S13]  /*04a0*/  PLOP3.LUT P1, PT, P1, P2, PT, 0x2f, 0xf2 ;  /* 0x0000000000f2781c */ /* 0x000fda0000f24577 */
[----:B------:R-:W-:Y:S05]  /*04b0*/  @P1 BRA `(.L_x_8) ;  /* 0x0000000400181947 */ /* 0x000fea0003800000 */
[----:B------:R-:W-:-:S04]  /*04c0*/  LOP3.LUT P1, RZ, R5, 0x7fffffff, RZ, 0xc0, !PT ;  /* 0x7fffffff05ff7812 */ /* 0x000fc8000782c0ff */
[----:B------:R-:W-:-:S13]  /*04d0*/  PLOP3.LUT P0, PT, P0, P1, PT, 0x2f, 0xf2 ;  /* 0x0000000000f2781c */ /* 0x000fda0000702577 */
[----:B------:R-:W-:Y:S05]  /*04e0*/  @P0 BRA `(.L_x_9) ;  /* 0x0000000400000947 */ /* 0x000fea0003800000 */
[----:B------:R-:W-:Y:S02]  /*04f0*/  ISETP.GE.AND P0, PT, R7, RZ, PT ;  /* 0x000000ff0700720c */ /* 0x000fe40003f06270 */
[----:B------:R-:W-:-:S11]  /*0500*/  ISETP.GE.AND P1, PT, R8, RZ, PT ;  /* 0x000000ff0800720c */ /* 0x000fd60003f26270 */
[----:B------:R-:W-:Y:S02]  /*0510*/  @P0 IMAD.MOV.U32 R6, RZ, RZ, RZ ;  /* 0x000000ffff060224 */ /* 0x000fe400078e00ff */
[----:B------:R-:W-:Y:S01]  /*0520*/  @!P0 FFMA R0, R0, 1.84467440737095516160e+19, RZ ;  /* 0x5f80000000008823 */ /* 0x000fe200000000ff */
[----:B------:R-:W-:Y:S02]  /*0530*/  @!P0 IMAD.MOV.U32 R6, RZ, RZ, -0x40 ;  /* 0xffffffc0ff068424 */ /* 0x000fe400078e00ff */
[----:B------:R-:W-:Y:S02]  /*0540*/  @!P1 FFMA R5, R3, 1.84467440737095516160e+19, RZ ;  /* 0x5f80000003059823 */ /* 0x000fe400000000ff */
[----:B------:R-:W-:-:S07]  /*0550*/  @!P1 VIADD R6, R6, 0x40 ;  /* 0x0000004006069836 */ /* 0x000fce0000000000 */
.L_x_5:
[----:B------:R-:W-:Y:S01]  /*0560*/  LEA R8, R12, 0xc0800000, 0x17 ;  /* 0xc08000000c087811 */ /* 0x000fe200078eb8ff */
[----:B------:R-:W-:Y:S04]  /*0570*/  BSSY.RECONVERGENT B2, `(.L_x_10) ;  /* 0x0000036000027945 */ /* 0x000fe80003800200 */
[----:B------:R-:W-:Y:S02]  /*0580*/  IMAD.IADD R8, R5, 0x1, -R8 ;  /* 0x0000000105087824 */ /* 0x000fe400078e0a08 */
[----:B------:R-:W-:Y:S02]  /*0590*/  VIADD R5, R10, 0xffffff81 ;  /* 0xffffff810a057836 */ /* 0x000fe40000000000 */
[----:B------:R-:W0:Y:S01]  /*05a0*/  MUFU.RCP R7, R8 ;  /* 0x0000000800077308 */ /* 0x000e220000001000 */
[----:B------:R-:W-:Y:S01]  /*05b0*/  FADD.FTZ R9, -R8, -RZ ;  /* 0x800000ff08097221 */ /* 0x000fe20000010100 */
[----:B------:R-:W-:-:S03]  /*05c0*/  IMAD R0, R5, -0x800000, R0 ;  /* 0xff80000005007824 */ /* 0x000fc600078e0200 */
[----:B0-----:R-:W-:-:S04]  /*05d0*/  FFMA R10, R7, R9, 1 ;  /* 0x3f800000070a7423 */ /* 0x001fc80000000009 */
[----:B------:R-:W-:-:S04]  /*05e0*/  FFMA R14, R7, R10, R7 ;  /* 0x0000000a070e7223 */ /* 0x000fc80000000007 */
[----:B------:R-:W-:-:S04]  /*05f0*/  FFMA R7, R0, R14, RZ ;  /* 0x0000000e00077223 */ /* 0x000fc800000000ff */
[----:B------:R-:W-:-:S04]  /*0600*/  FFMA R10, R9, R7, R0 ;  /* 0x00000007090a7223 */ /* 0x000fc80000000000 */
[----:B------:R-:W-:Y:S01]  /*0610*/  FFMA R11, R14, R10, R7 ;  /* 0x0000000a0e0b7223 */ /* 0x000fe20000000007 */
[----:B------:R-:W-:-:S03]  /*0620*/  IADD3 R7, PT, PT, R5, 0x7f, -R12 ;  /* 0x0000007f05077810 */ /* 0x000fc60007ffe80c */
[----:B------:R-:W-:Y:S02]  /*0630*/  FFMA R10, R9, R11, R0 ;  /* 0x0000000b090a7223 */ /* 0x000fe40000000000 */
[----:B------:R-:W-:Y:S02]  /*0640*/  IMAD.IADD R7, R7, 0x1, R6 ;  /* 0x0000000107077824 */ /* 0x000fe400078e0206 */
[----:B------:R-:W-:-:S05]  /*0650*/  FFMA R0, R14, R10, R11 ;  /* 0x0000000a0e007223 */ /* 0x000fca000000000b */
[----:B------:R-:W-:-:S04]  /*0660*/  SHF.R.U32.HI R5, RZ, 0x17, R0 ;  /* 0x00000017ff057819 */ /* 0x000fc80000011600 */
[----:B------:R-:W-:-:S05]  /*0670*/  LOP3.LUT R5, R5, 0xff, RZ, 0xc0, !PT ;  /* 0x000000ff05057812 */ /* 0x000fca00078ec0ff */
[----:B------:R-:W-:-:S04]  /*0680*/  IMAD.IADD R9, R5, 0x1, R7 ;  /* 0x0000000105097824 */ /* 0x000fc800078e0207 */
[----:B------:R-:W-:-:S05]  /*0690*/  VIADD R5, R9, 0xffffffff ;  /* 0xffffffff09057836 */ /* 0x000fca0000000000 */
[----:B------:R-:W-:-:S13]  /*06a0*/  ISETP.GE.U32.AND P0, PT, R5, 0xfe, PT ;  /* 0x000000fe0500780c */ /* 0x000fda0003f06070 */
[----:B------:R-:W-:Y:S05]  /*06b0*/  @!P0 BRA `(.L_x_11) ;  /* 0x0000000000808947 */ /* 0x000fea0003800000 */
[----:B------:R-:W-:-:S13]  /*06c0*/  ISETP.GT.AND P0, PT, R9, 0xfe, PT ;  /* 0x000000fe0900780c */ /* 0x000fda0003f04270 */
[----:B------:R-:W-:Y:S05]  /*06d0*/  @P0 BRA `(.L_x_12) ;  /* 0x00000000006c0947 */ /* 0x000fea0003800000 */
[----:B------:R-:W-:-:S13]  /*06e0*/  ISETP.GE.AND P0, PT, R9, 0x1, PT ;  /* 0x000000010900780c */ /* 0x000fda0003f06270 */
[----:B------:R-:W-:Y:S05]  /*06f0*/  @P0 BRA `(.L_x_13) ;  /* 0x0000000000740947 */ /* 0x000fea0003800000 */
[----:B------:R-:W-:Y:S02]  /*0700*/  ISETP.GE.AND P0, PT, R9, -0x18, PT ;  /* 0xffffffe80900780c */ /* 0x000fe40003f06270 */
[----:B------:R-:W-:-:S11]  /*0710*/  LOP3.LUT R0, R0, 0x80000000, RZ, 0xc0, !PT ;  /* 0x8000000000007812 */ /* 0x000fd600078ec0ff */
[----:B------:R-:W-:Y:S05]  /*0720*/  @!P0 BRA `(.L_x_13) ;  /* 0x0000000000688947 */ /* 0x000fea0003800000 */
[CCC-:B------:R-:W-:Y:S01]  /*0730*/  FFMA.RZ R5, R14.reuse, R10.reuse, R11.reuse ;  /* 0x0000000a0e057223 */ /* 0x1c0fe2000000c00b */
[C---:B------:R-:W-:Y:S02]  /*0740*/  VIADD R8, R9.reuse, 0x20 ;  /* 0x0000002009087836 */ /* 0x040fe40000000000 */
[CCC-:B------:R-:W-:Y:S01]  /*0750*/  FFMA.RM R6, R14.reuse, R10.reuse, R11.reuse ;  /* 0x0000000a0e067223 */ /* 0x1c0fe2000000400b */
[----:B------:R-:W-:Y:S02]  /*0760*/  ISETP.NE.AND P2, PT, R9, RZ, PT ;  /* 0x000000ff0900720c */ /* 0x000fe40003f45270 */
[----:B------:R-:W-:Y:S01]  /*0770*/  LOP3.LUT R7, R5, 0x7fffff, RZ, 0xc0, !PT ;  /* 0x007fffff05077812 */ /* 0x000fe200078ec0ff */
[----:B------:R-:W-:Y:S01]  /*0780*/  FFMA.RP R5, R14, R10, R11 ;  /* 0x0000000a0e057223 */ /* 0x000fe2000000800b */
[----:B------:R-:W-:Y:S01]  /*0790*/  ISETP.NE.AND P1, PT, R9, RZ, PT ;  /* 0x000000ff0900720c */ /* 0x000fe20003f25270 */
[----:B------:R-:W-:Y:S01]  /*07a0*/  IMAD.MOV R9, RZ, RZ, -R9 ;  /* 0x000000ffff097224 */ /* 0x000fe200078e0a09 */
[----:B------:R-:W-:-:S02]  /*07b0*/  LOP3.LUT R7, R7, 0x800000, RZ, 0xfc, !PT ;  /* 0x0080000007077812 */ /* 0x000fc400078efcff */
[----:B------:R-:W-:Y:S02]  /*07c0*/  FSETP.NEU.FTZ.AND P0, PT, R5, R6, PT ;  /* 0x000000060500720b */ /* 0x000fe40003f1d000 */
[----:B------:R-:W-:Y:S02]  /*07d0*/  SHF.L.U32 R8, R7, R8, RZ ;  /* 0x0000000807087219 */ /* 0x000fe400000006ff */
[----:B------:R-:W-:Y:S02]  /*07e0*/  SEL R6, R9, RZ, P2 ;  /* 0x000000ff09067207 */ /* 0x000fe40001000000 */
[----:B------:R-:W-:Y:S02]  /*07f0*/  ISETP.NE.AND P1, PT, R8, RZ, P1 ;  /* 0x000000ff0800720c */ /* 0x000fe40000f25270 */
[----:B------:R-:W-:Y:S02]  /*0800*/  SHF.R.U32.HI R6, RZ, R6, R7 ;  /* 0x00000006ff067219 */ /* 0x000fe40000011607 */
[----:B------:R-:W-:-:S02]  /*0810*/  PLOP3.LUT P0, PT, P0, P1, PT, 0xf8, 0x8f ;  /* 0x00000000008f781c */ /* 0x000fc40000703f70 */
[----:B------:R-:W-:Y:S02]  /*0820*/  SHF.R.U32.HI R8, RZ, 0x1, R6 ;  /* 0x00000001ff087819 */ /* 0x000fe40000011606 */
[----:B------:R-:W-:-:S04]  /*0830*/  SEL R5, RZ, 0x1, !P0 ;  /* 0x00000001ff057807 */ /* 0x000fc80004000000 */
[----:B------:R-:W-:-:S04]  /*0840*/  LOP3.LUT R5, R5, 0x1, R8, 0xf8, !PT ;  /* 0x0000000105057812 */ /* 0x000fc800078ef808 */
[----:B------:R-:W-:-:S05]  /*0850*/  LOP3.LUT R5, R5, R6, RZ, 0xc0, !PT ;  /* 0x0000000605057212 */ /* 0x000fca00078ec0ff */
[----:B------:R-:W-:-:S05]  /*0860*/  IMAD.IADD R5, R8, 0x1, R5 ;  /* 0x0000000108057824 */ /* 0x000fca00078e0205 */
[----:B------:R-:W-:Y:S01]  /*0870*/  LOP3.LUT R0, R5, R0, RZ, 0xfc, !PT ;  /* 0x0000000005007212 */ /* 0x000fe200078efcff */
[----:B------:R-:W-:Y:S06]  /*0880*/  BRA `(.L_x_13) ;  /* 0x0000000000107947 */ /* 0x000fec0003800000 */
.L_x_12:
[----:B------:R-:W-:-:S04]  /*0890*/  LOP3.LUT R0, R0, 0x80000000, RZ, 0xc0, !PT ;  /* 0x8000000000007812 */ /* 0x000fc800078ec0ff */
[----:B------:R-:W-:Y:S01]  /*08a0*/  LOP3.LUT R0, R0, 0x7f800000, RZ, 0xfc, !PT ;  /* 0x7f80000000007812 */ /* 0x000fe200078efcff */
[----:B------:R-:W-:Y:S06]  /*08b0*/  BRA `(.L_x_13) ;  /* 0x0000000000047947 */ /* 0x000fec0003800000 */
.L_x_11:
[----:B------:R-:W-:-:S07]  /*08c0*/  IMAD R0, R7, 0x800000, R0 ;  /* 0x0080000007007824 */ /* 0x000fce00078e0200 */
.L_x_13:
[----:B------:R-:W-:Y:S05]  /*08d0*/  BSYNC.RECONVERGENT B2 ;  /* 0x0000000000027941 */ /* 0x000fea0003800200 */
.L_x_10:
[----:B------:R-:W-:Y:S05]  /*08e0*/  BRA `(.L_x_14) ;  /* 0x0000000000207947 */ /* 0x000fea0003800000 */
.L_x_9:
[----:B------:R-:W-:-:S04]  /*08f0*/  LOP3.LUT R0, R5, 0x80000000, R0, 0x48, !PT ;  /* 0x8000000005007812 */ /* 0x000fc800078e4800 */
[----:B------:R-:W-:Y:S01]  /*0900*/  LOP3.LUT R0, R0, 0x7f800000, RZ, 0xfc, !PT ;  /* 0x7f80000000007812 */ /* 0x000fe200078efcff */
[----:B------:R-:W-:Y:S06]  /*0910*/  BRA `(.L_x_14) ;  /* 0x0000000000147947 */ /* 0x000fec0003800000 */
.L_x_8:
[----:B------:R-:W-:Y:S01]  /*0920*/  LOP3.LUT R0, R5, 0x80000000, R0, 0x48, !PT ;  /* 0x8000000005007812 */ /* 0x000fe200078e4800 */
[----:B------:R-:W-:Y:S06]  /*0930*/  BRA `(.L_x_14) ;  /* 0x00000000000c7947 */ /* 0x000fec0003800000 */
.L_x_7:
[----:B------:R-:W0:Y:S01]  /*0940*/  MUFU.RSQ R0, -QNAN ;  /* 0xffc0000000007908 */ /* 0x000e220000001400 */
[----:B------:R-:W-:Y:S05]  /*0950*/  BRA `(.L_x_14) ;  /* 0x0000000000047947 */ /* 0x000fea0003800000 */
.L_x_6:
[----:B------:R-:W-:-:S07]  /*0960*/  FADD.FTZ R0, R0, R3 ;  /* 0x0000000300007221 */ /* 0x000fce0000010000 */
.L_x_14:
[----:B------:R-:W-:Y:S05]  /*0970*/  BSYNC.RECONVERGENT B1 ;  /* 0x0000000000017941 */ /* 0x000fea0003800200 */
.L_x_4:
[----:B------:R-:W-:-:S04]  /*0980*/  IMAD.MOV.U32 R5, RZ, RZ, 0x0 ;  /* 0x00000000ff057424 */ /* 0x000fc800078e00ff */
[----:B0-----:R-:W-:Y:S05]  /*0990*/  RET.REL.NODEC R4 `(_Z17compute_new_meansPfS_PKfS1_PKi) ;  /* 0xfffffff404987950 */ /* 0x001fea0003c3ffff */
.L_x_15:
[----:B------:R-:W-:-:S00]  /*09a0*/  BRA `(.L_x_15) ;  /* 0xfffffffc00fc7947 */ /* 0x000fc0000383ffff */
[----:B------:R-:W-:-:S00]  /*09b0*/  NOP ;  /* 0x0000000000007918 */ /* 0x000fc00000000000 */
        /* <DEDUP_REMOVED lines=12> */
.L_x_16:


//--------------------- .nv.shared.reserved.0     --------------------------
	.section	.nv.shared.reserved.0,"aw",@nobits
	.weak		__nv_reservedSMEM_offset_0_alias
	.size		__nv_reservedSMEM_offset_0_alias, 0, 64
	.other		__nv_reservedSMEM_offset_0_alias,@"STO_CUDA_RESERVED_SHARED STV_DEFAULT"
__nv_reservedSMEM_offset_0_alias:
	.zero		0
	.zero		64


//--------------------- .nv.constant0._Z17compute_new_meansPfS_PKfS1_PKi --------------------------
	.section	.nv.constant0._Z17compute_new_meansPfS_PKfS1_PKi,"a",@progbits
	.sectionflags	@""
	.align	4
.nv.constant0._Z17compute_new_meansPfS_PKfS1_PKi:
	.zero		936


//--------------------- SYMBOLS --------------------------

	.type		.nv.reservedSmem.offset0,@object
	.size		.nv.reservedSmem.offset0,0x4
